//
// Generated by NVIDIA NVVM Compiler
//
// Compiler Build ID: CL-36424714
// Cuda compilation tools, release 13.0, V13.0.88
// Based on NVVM 20.0.0
//

.version 9.0
.target sm_100
.address_size 64

	// .globl	_Z9blankCallv
.extern .func  (.param .b32 func_retval0) vprintf
(
	.param .b64 vprintf_param_0,
	.param .b64 vprintf_param_1
)
;
.global .align 4 .b8 precalc_xorwow_matrix[102400];
.global .align 4 .b8 precalc_xorwow_offset_matrix[102400];
.global .align 4 .b8 mrg32k3aM1[2304];
.global .align 4 .b8 mrg32k3aM2[2304];
.global .align 4 .b8 mrg32k3aM1SubSeq[2016];
.global .align 4 .b8 mrg32k3aM2SubSeq[2016];
.global .align 4 .b8 mrg32k3aM1Seq[2304];
.global .align 4 .b8 mrg32k3aM2Seq[2304];
.const .align 8 .b8 __cr_lgamma_table[72];
.global .align 1 .b8 $str[13] = {82, 101, 97, 100, 105, 110, 103, 58, 32, 37, 99, 10};

.visible .entry _Z9blankCallv()
{


	ret;

}
	// .globl	_Z16computeHistogramPcPi
.visible .entry _Z16computeHistogramPcPi(
	.param .u64 .ptr .align 1 _Z16computeHistogramPcPi_param_0,
	.param .u64 .ptr .align 1 _Z16computeHistogramPcPi_param_1
)
{
	.local .align 8 .b8 	__local_depot1[8];
	.reg .b64 	%SP;
	.reg .b64 	%SPL;
	.reg .pred 	%p<4>;
	.reg .b16 	%rs<3>;
	.reg .b32 	%r<11>;
	.reg .b64 	%rd<13>;

	mov.u64 	%SPL, __local_depot1;
	cvta.local.u64 	%SP, %SPL;
	ld.param.u64 	%rd2, [_Z16computeHistogramPcPi_param_0];
	ld.param.u64 	%rd3, [_Z16computeHistogramPcPi_param_1];
	mov.u32 	%r2, %ntid.x;
	mov.u32 	%r3, %ctaid.x;
	mov.u32 	%r4, %tid.x;
	mad.lo.s32 	%r1, %r2, %r3, %r4;
	setp.gt.s32 	%p1, %r1, 6;
	@%p1 bra 	$L__BB1_4;
	cvta.to.global.u64 	%rd4, %rd2;
	cvt.s64.s32 	%rd5, %r1;
	add.s64 	%rd1, %rd4, %rd5;
	ld.global.u8 	%rs2, [%rd1];
	setp.eq.s16 	%p2, %rs2, 0;
	@%p2 bra 	$L__BB1_4;
	setp.eq.s16 	%p3, %rs2, 46;
	@%p3 bra 	$L__BB1_4;
	add.u64 	%rd6, %SP, 0;
	add.u64 	%rd7, %SPL, 0;
	cvt.u32.u16 	%r5, %rs2;
	cvt.s32.s8 	%r6, %r5;
	st.local.u32 	[%rd7], %r6;
	mov.u64 	%rd8, $str;
	cvta.global.u64 	%rd9, %rd8;
	{ // callseq 0, 0
	.param .b64 param0;
	st.param.b64 	[param0], %rd9;
	.param .b64 param1;
	st.param.b64 	[param1], %rd6;
	.param .b32 retval0;
	call.uni (retval0), 
	vprintf, 
	(
	param0, 
	param1
	);
	ld.param.b32 	%r7, [retval0];
	} // callseq 0
	ld.global.s8 	%r9, [%rd1];
	cvta.to.global.u64 	%rd10, %rd3;
	mul.wide.s32 	%rd11, %r9, 4;
	add.s64 	%rd12, %rd10, %rd11;
	atom.global.add.u32 	%r10, [%rd12+-192], 1;
$L__BB1_4:
	ret;

}


// ===== COMPILED SASS (sm_100) =====

	.target	sm_100

	.elftype	@"ET_EXEC"


//--------------------- .note.nv.tkinfo           --------------------------
	.section	.note.nv.tkinfo,"",@"SHT_NOTE"
	.sectionflags	@"SHF_NOTE_NV_TKINFO"
	.tkinfo
        /*0018*/ 	.word	0x00000002
        /*0030*/ 	.string	""
        /*0030*/ 	.string	"ptxas"
        /*0030*/ 	.string	"Cuda compilation tools, release 13.0, V13.0.88"
        /*0030*/ 	.string	"Build cuda_13.0.r13.0/compiler.36424714_0"
        /*0030*/ 	.string	"-arch sm_100 -m 64 "



//--------------------- .note.nv.cuinfo           --------------------------
	.section	.note.nv.cuinfo,"",@"SHT_NOTE"
	.sectionflags	@"SHF_NOTE_NV_CUINFO"
        /*0018*/ 	.short	0x0002
        /*001a*/ 	.short	0x0064
        /*001c*/ 	.short	0x0082
	.zero		2


//--------------------- .nv.info                  --------------------------
	.section	.nv.info,"",@"SHT_CUDA_INFO"
	.align	4


	//----- nvinfo : EIATTR_REGCOUNT
	.align		4
        /*0000*/ 	.byte	0x04, 0x2f
        /*0002*/ 	.short	(.L_11 - .L_10)
	.align		4
.L_10:
        /*0004*/ 	.word	index@(_Z9blankCallv)
        /*0008*/ 	.word	0x00000004


	//----- nvinfo : EIATTR_FRAME_SIZE
	.align		4
.L_11:
        /*000c*/ 	.byte	0x04, 0x11
        /*000e*/ 	.short	(.L_13 - .L_12)
	.align		4
.L_12:
        /*0010*/ 	.word	index@(_Z9blankCallv)
        /*0014*/ 	.word	0x00000000


	//----- nvinfo : EIATTR_REGCOUNT
	.align		4
.L_13:
        /*0018*/ 	.byte	0x04, 0x2f
        /*001a*/ 	.short	(.L_15 - .L_14)
	.align		4
.L_14:
        /*001c*/ 	.word	index@(_Z16computeHistogramPcPi)
        /*0020*/ 	.word	0x00000018


	//----- nvinfo : EIATTR_FRAME_SIZE
	.align		4
.L_15:
        /*0024*/ 	.byte	0x04, 0x11
        /*0026*/ 	.short	(.L_17 - .L_16)
	.align		4
.L_16:
        /*0028*/ 	.word	index@(_Z16computeHistogramPcPi)
        /*002c*/ 	.word	0x00000008


	//----- nvinfo : EIATTR_MIN_STACK_SIZE
	.align		4
.L_17:
        /*0030*/ 	.byte	0x04, 0x12
        /*0032*/ 	.short	(.L_19 - .L_18)
	.align		4
.L_18:
        /*0034*/ 	.word	index@(_Z16computeHistogramPcPi)
        /*0038*/ 	.word	0x00000008


	//----- nvinfo : EIATTR_MIN_STACK_SIZE
	.align		4
.L_19:
        /*003c*/ 	.byte	0x04, 0x12
        /*003e*/ 	.short	(.L_21 - .L_20)
	.align		4
.L_20:
        /*0040*/ 	.word	index@(_Z9blankCallv)
        /*0044*/ 	.word	0x00000000
.L_21:


//--------------------- .nv.compat                --------------------------
	.section	.nv.compat,"",@"SHT_CUDA_COMPAT_INFO"
	.align	4
        /*0000*/ 	.byte	0x02, 0x09, 0x00, 0x00, 0x02, 0x02, 0x01, 0x00, 0x02, 0x05, 0x05, 0x00, 0x03, 0x07, 0x01, 0x01
        /*0010*/ 	.byte	0x02, 0x03, 0x00, 0x00, 0x02, 0x06, 0x01, 0x00, 0x04, 0x0b, 0x08, 0x00, 0x09, 0x00, 0x00, 0x00
        /*0020*/ 	.byte	0x00, 0x00, 0x00, 0x00


//--------------------- .nv.info._Z16computeHistogramPcPi --------------------------
	.section	.nv.info._Z16computeHistogramPcPi,"",@"SHT_CUDA_INFO"
	.sectionflags	@""
	.align	4


	//----- nvinfo : EIATTR_CUDA_API_VERSION
	.align		4
        /*0000*/ 	.byte	0x04, 0x37
        /*0002*/ 	.short	(.L_23 - .L_22)
.L_22:
        /*0004*/ 	.word	0x00000082


	//----- nvinfo : EIATTR_KPARAM_INFO
	.align		4
.L_23:
        /*0008*/ 	.byte	0x04, 0x17
        /*000a*/ 	.short	(.L_25 - .L_24)
.L_24:
        /*000c*/ 	.word	0x00000000
        /*0010*/ 	.short	0x0001
        /*0012*/ 	.short	0x0008
        /*0014*/ 	.byte	0x00, 0xf5, 0x21, 0x00


	//----- nvinfo : EIATTR_KPARAM_INFO
	.align		4
.L_25:
        /*0018*/ 	.byte	0x04, 0x17
        /*001a*/ 	.short	(.L_27 - .L_26)
.L_26:
        /*001c*/ 	.word	0x00000000
        /*0020*/ 	.short	0x0000
        /*0022*/ 	.short	0x0000
        /*0024*/ 	.byte	0x00, 0xf5, 0x21, 0x00


	//----- nvinfo : EIATTR_SPARSE_MMA_MASK
	.align		4
.L_27:
        /*0028*/ 	.byte	0x03, 0x50
        /*002a*/ 	.short	0x0000


	//----- nvinfo : EIATTR_MAXREG_COUNT
	.align		4
        /*002c*/ 	.byte	0x03, 0x1b
        /*002e*/ 	.short	0x00ff


	//----- nvinfo : EIATTR_EXTERNS
	.align		4
        /*0030*/ 	.byte	0x04, 0x0f
        /*0032*/ 	.short	(.L_29 - .L_28)


	//   ....[0]....
	.align		4
.L_28:
        /*0034*/ 	.word	index@(vprintf)


	//----- nvinfo : EIATTR_MERCURY_ISA_VERSION
	.align		4
.L_29:
        /*0038*/ 	.byte	0x03, 0x5f
        /*003a*/ 	.short	0x0101


	//----- nvinfo : EIATTR_VRC_CTA_INIT_COUNT
	.align		4
        /*003c*/ 	.byte	0x02, 0x4a
	.zero		1
	.zero		1


	//----- nvinfo : EIATTR_SYSCALL_OFFSETS
	.align		4
        /*0040*/ 	.byte	0x04, 0x46
        /*0042*/ 	.short	(.L_31 - .L_30)


	//   ....[0]....
.L_30:
        /*0044*/ 	.word	0x000001d0


	//----- nvinfo : EIATTR_EXIT_INSTR_OFFSETS
	.align		4
.L_31:
        /*0048*/ 	.byte	0x04, 0x1c
        /*004a*/ 	.short	(.L_33 - .L_32)


	//   ....[0]....
.L_32:
        /*004c*/ 	.word	0x000000b0


	//   ....[1]....
        /*0050*/ 	.word	0x00000120


	//   ....[2]....
        /*0054*/ 	.word	0x00000140


	//   ....[3]....
        /*0058*/ 	.word	0x00000230


	//----- nvinfo : EIATTR_CRS_STACK_SIZE
	.align		4
.L_33:
        /*005c*/ 	.byte	0x04, 0x1e
        /*005e*/ 	.short	(.L_35 - .L_34)
.L_34:
        /*0060*/ 	.word	0x00000000


	//----- nvinfo : EIATTR_CBANK_PARAM_SIZE
	.align		4
.L_35:
        /*0064*/ 	.byte	0x03, 0x19
        /*0066*/ 	.short	0x0010


	//----- nvinfo : EIATTR_PARAM_CBANK
	.align		4
        /*0068*/ 	.byte	0x04, 0x0a
        /*006a*/ 	.short	(.L_37 - .L_36)
	.align		4
.L_36:
        /*006c*/ 	.word	index@(.nv.constant0._Z16computeHistogramPcPi)
        /*0070*/ 	.short	0x0380
        /*0072*/ 	.short	0x0010


	//----- nvinfo : EIATTR_SW_WAR
	.align		4
.L_37:
        /*0074*/ 	.byte	0x04, 0x36
        /*0076*/ 	.short	(.L_39 - .L_38)
.L_38:
        /*0078*/ 	.word	0x00000008
.L_39:


//--------------------- .nv.info._Z9blankCallv    --------------------------
	.section	.nv.info._Z9blankCallv,"",@"SHT_CUDA_INFO"
	.sectionflags	@""
	.align	4


	//----- nvinfo : EIATTR_CUDA_API_VERSION
	.align		4
        /*0000*/ 	.byte	0x04, 0x37
        /*0002*/ 	.short	(.L_41 - .L_40)
.L_40:
        /*0004*/ 	.word	0x00000082


	//----- nvinfo : EIATTR_SPARSE_MMA_MASK
	.align		4
.L_41:
        /*0008*/ 	.byte	0x03, 0x50
        /*000a*/ 	.short	0x0000


	//----- nvinfo : EIATTR_MAXREG_COUNT
	.align		4
        /*000c*/ 	.byte	0x03, 0x1b
        /*000e*/ 	.short	0x00ff


	//----- nvinfo : EIATTR_MERCURY_ISA_VERSION
	.align		4
        /*0010*/ 	.byte	0x03, 0x5f
        /*0012*/ 	.short	0x0101


	//----- nvinfo : EIATTR_VRC_CTA_INIT_COUNT
	.align		4
        /*0014*/ 	.byte	0x02, 0x4a
	.zero		1
	.zero		1


	//----- nvinfo : EIATTR_EXIT_INSTR_OFFSETS
	.align		4
        /*0018*/ 	.byte	0x04, 0x1c
        /*001a*/ 	.short	(.L_43 - .L_42)


	//   ....[0]....
.L_42:
        /*001c*/ 	.word	0x00000010


	//----- nvinfo : EIATTR_SW_WAR
	.align		4
.L_43:
        /*0020*/ 	.byte	0x04, 0x36
        /*0022*/ 	.short	(.L_45 - .L_44)
.L_44:
        /*0024*/ 	.word	0x00000008
.L_45:


//--------------------- .nv.callgraph             --------------------------
	.section	.nv.callgraph,"",@"SHT_CUDA_CALLGRAPH"
	.align	4
	.sectionentsize	8
	.align		4
        /*0000*/ 	.word	0x00000000
	.align		4
        /*0004*/ 	.word	0xffffffff
	.align		4
        /*0008*/ 	.word	index@(_Z16computeHistogramPcPi)
	.align		4
        /*000c*/ 	.word	index@(vprintf)
	.align		4
        /*0010*/ 	.word	0x00000000
	.align		4
        /*0014*/ 	.word	0xfffffffe
	.align		4
        /*0018*/ 	.word	0x00000000
	.align		4
        /*001c*/ 	.word	0xfffffffd
	.align		4
        /*0020*/ 	.word	0x00000000
	.align		4
        /*0024*/ 	.word	0xfffffffc


//--------------------- .nv.constant4             --------------------------
	.section	.nv.constant4,"a",@progbits
	.align	8
	.align		8
.nv.constant4:
        /*0000*/ 	.dword	vprintf
	.align		8
        /*0008*/ 	.dword	precalc_xorwow_matrix
	.align		8
        /*0010*/ 	.dword	precalc_xorwow_offset_matrix
	.align		8
        /*0018*/ 	.dword	mrg32k3aM1
	.align		8
        /*0020*/ 	.dword	mrg32k3aM2
	.align		8
        /*0028*/ 	.dword	mrg32k3aM1SubSeq
	.align		8
        /*0030*/ 	.dword	mrg32k3aM2SubSeq
	.align		8
        /*0038*/ 	.dword	mrg32k3aM1Seq
	.align		8
        /*0040*/ 	.dword	mrg32k3aM2Seq
	.align		8
        /*0048*/ 	.dword	$str


//--------------------- .nv.constant3             --------------------------
	.section	.nv.constant3,"a",@progbits
	.align	8
.nv.constant3:
	.type		__cr_lgamma_table,@object
	.size		__cr_lgamma_table,(.L_8 - __cr_lgamma_table)
__cr_lgamma_table:
        /*0000*/ 	.byte	0x00, 0x00, 0x00, 0x00, 0x00, 0x00, 0x00, 0x00, 0x00, 0x00, 0x00, 0x00, 0x00, 0x00, 0x00, 0x00
        /*0010*/ 	.byte	0xef, 0x39, 0xfa, 0xfe, 0x42, 0x2e, 0xe6, 0x3f, 0x02, 0x20, 0x2a, 0xfa, 0x0b, 0xab, 0xfc, 0x3f
        /*0020*/ 	.byte	0xf9, 0x2c, 0x92, 0x7c, 0xa7, 0x6c, 0x09, 0x40, 0xc9, 0x79, 0x44, 0x3c, 0x64, 0x26, 0x13, 0x40
        /*0030*/ 	.byte	0xca, 0x01, 0xcf, 0x3a, 0x27, 0x51, 0x1a, 0x40, 0x30, 0xcc, 0x2d, 0xf3, 0xe1, 0x0c, 0x21, 0x40
        /*0040*/ 	.byte	0x0d, 0xb7, 0xfc, 0x82, 0x8e, 0x35, 0x25, 0x40
.L_8:


//--------------------- .text._Z16computeHistogramPcPi --------------------------
	.section	.text._Z16computeHistogramPcPi,"ax",@progbits
	.align	128
        .global         _Z16computeHistogramPcPi
        .type           _Z16computeHistogramPcPi,@function
        .size           _Z16computeHistogramPcPi,(.L_x_3 - _Z16computeHistogramPcPi)
        .other          _Z16computeHistogramPcPi,@"STO_CUDA_ENTRY STV_DEFAULT"
_Z16computeHistogramPcPi:
.text._Z16computeHistogramPcPi:
[----:B------:R-:W0:Y:S01]  /*0000*/  LDC R1, c[0x0][0x37c] ;  /* 0x0000df00ff017b82 */ /* 0x000e220000000800 */
[----:B------:R-:W1:Y:S01]  /*0010*/  S2R R0, SR_CTAID.X ;  /* 0x0000000000007919 */ /* 0x000e620000002500 */
[----:B------:R-:W2:Y:S01]  /*0020*/  LDCU UR5, c[0x0][0x2fc] ;  /* 0x00005f80ff0577ac */ /* 0x000ea20008000800 */
[----:B0-----:R-:W-:Y:S01]  /*0030*/  VIADD R1, R1, 0xfffffff8 ;  /* 0xfffffff801017836 */ /* 0x001fe20000000000 */
[----:B------:R-:W1:Y:S01]  /*0040*/  S2R R3, SR_TID.X ;  /* 0x0000000000037919 */ /* 0x000e620000002100 */
[----:B------:R-:W1:Y:S01]  /*0050*/  LDCU UR6, c[0x0][0x360] ;  /* 0x00006c00ff0677ac */ /* 0x000e620008000800 */
[----:B------:R-:W0:Y:S02]  /*0060*/  LDCU UR4, c[0x0][0x2f8] ;  /* 0x00005f00ff0477ac */ /* 0x000e240008000800 */
[----:B0-----:R-:W-:-:S05]  /*0070*/  IADD3 R6, P1, PT, R1, UR4, RZ ;  /* 0x0000000401067c10 */ /* 0x001fca000ff3e0ff */
[----:B--2---:R-:W-:Y:S02]  /*0080*/  IMAD.X R7, RZ, RZ, UR5, P1 ;  /* 0x00000005ff077e24 */ /* 0x004fe400088e06ff */
[----:B-1----:R-:W-:-:S05]  /*0090*/  IMAD R0, R0, UR6, R3 ;  /* 0x0000000600007c24 */ /* 0x002fca000f8e0203 */
[----:B------:R-:W-:-:S13]  /*00a0*/  ISETP.GT.AND P0, PT, R0, 0x6, PT ;  /* 0x000000060000780c */ /* 0x000fda0003f04270 */
[----:B------:R-:W-:Y:S05]  /*00b0*/  @P0 EXIT ;  /* 0x000000000000094d */ /* 0x000fea0003800000 */
[----:B------:R-:W0:Y:S01]  /*00c0*/  LDCU.64 UR4, c[0x0][0x380] ;  /* 0x00007000ff0477ac */ /* 0x000e220008000a00 */
[----:B------:R-:W1:Y:S01]  /*00d0*/  LDCU.64 UR36, c[0x0][0x358] ;  /* 0x00006b00ff2477ac */ /* 0x000e620008000a00 */
[----:B0-----:R-:W-:-:S04]  /*00e0*/  IADD3 R16, P0, PT, R0, UR4, RZ ;  /* 0x0000000400107c10 */ /* 0x001fc8000ff1e0ff */
[----:B------:R-:W-:-:S05]  /*00f0*/  LEA.HI.X.SX32 R17, R0, UR5, 0x1, P0 ;  /* 0x0000000500117c11 */ /* 0x000fca00080f0eff */
[----:B-1----:R-:W2:Y:S02]  /*0100*/  LDG.E.U8 R0, desc[UR36][R16.64] ;  /* 0x0000002410007981 */ /* 0x002ea4000c1e1100 */
[----:B--2---:R-:W-:-:S13]  /*0110*/  ISETP.NE.AND P0, PT, R0, RZ, PT ;  /* 0x000000ff0000720c */ /* 0x004fda0003f05270 */
[----:B------:R-:W-:Y:S05]  /*0120*/  @!P0 EXIT ;  /* 0x000000000000894d */ /* 0x000fea0003800000 */
[----:B------:R-:W-:-:S13]  /*0130*/  ISETP.NE.AND P0, PT, R0, 0x2e, PT ;  /* 0x0000002e0000780c */ /* 0x000fda0003f05270 */
[----:B------:R-:W-:Y:S05]  /*0140*/  @!P0 EXIT ;  /* 0x000000000000894d */ /* 0x000fea0003800000 */
[----:B------:R-:W-:Y:S01]  /*0150*/  MOV R2, 0x0 ;  /* 0x0000000000027802 */ /* 0x000fe20000000f00 */
[----:B------:R-:W0:Y:S01]  /*0160*/  LDCU.64 UR4, c[0x4][0x48] ;  /* 0x01000900ff0477ac */ /* 0x000e220008000a00 */
[----:B------:R-:W-:-:S04]  /*0170*/  PRMT R0, R0, 0x8880, RZ ;  /* 0x0000888000007816 */ /* 0x000fc800000000ff */
[----:B------:R-:W1:Y:S01]  /*0180*/  LDC.64 R2, c[0x4][R2] ;  /* 0x0100000002027b82 */ /* 0x000e620000000a00 */
[----:B------:R2:W-:Y:S01]  /*0190*/  STL [R1], R0 ;  /* 0x0000000001007387 */ /* 0x0005e20000100800 */
[----:B0-----:R-:W-:Y:S02]  /*01a0*/  IMAD.U32 R4, RZ, RZ, UR4 ;  /* 0x00000004ff047e24 */ /* 0x001fe4000f8e00ff */
[----:B--2---:R-:W-:-:S07]  /*01b0*/  IMAD.U32 R5, RZ, RZ, UR5 ;  /* 0x00000005ff057e24 */ /* 0x004fce000f8e00ff */
[----:B------:R-:W-:-:S07]  /*01c0*/  LEPC R20, `(.L_x_0) ;  /* 0x000000001014794e */ /* 0x000fce0000000000 */
[----:B-1----:R-:W-:Y:S05]  /*01d0*/  CALL.ABS.NOINC R2 ;  /* 0x0000000002007343 */ /* 0x002fea0003c00000 */
.L_x_0:
[----:B------:R-:W2:Y:S01]  /*01e0*/  LDG.E.S8 R17, desc[UR36][R16.64] ;  /* 0x0000002410117981 */ /* 0x000ea2000c1e1300 */
[----:B------:R-:W2:Y:S01]  /*01f0*/  LDC.64 R2, c[0x0][0x388] ;  /* 0x0000e200ff027b82 */ /* 0x000ea20000000a00 */
[----:B------:R-:W-:Y:S02]  /*0200*/  IMAD.MOV.U32 R5, RZ, RZ, 0x1 ;  /* 0x00000001ff057424 */ /* 0x000fe400078e00ff */
[----:B--2---:R-:W-:-:S05]  /*0210*/  IMAD.WIDE R2, R17, 0x4, R2 ;  /* 0x0000000411027825 */ /* 0x004fca00078e0202 */
[----:B------:R-:W-:Y:S01]  /*0220*/  REDG.E.ADD.STRONG.GPU desc[UR36][R2.64+-0xc0], R5 ;  /* 0xffff40050200798e */ /* 0x000fe2000c12e124 */
[----:B------:R-:W-:Y:S05]  /*0230*/  EXIT ;  /* 0x000000000000794d */ /* 0x000fea0003800000 */
.L_x_1:
[----:B------:R-:W-:-:S00]  /*0240*/  BRA `(.L_x_1) ;  /* 0xfffffffc00fc7947 */ /* 0x000fc0000383ffff */
[----:B------:R-:W-:-:S00]  /*0250*/  NOP ;  /* 0x0000000000007918 */ /* 0x000fc00000000000 */
        /* <DEDUP_REMOVED lines=10> */
.L_x_3:


//--------------------- .text._Z9blankCallv       --------------------------
	.section	.text._Z9blankCallv,"ax",@progbits
	.align	128
        .global         _Z9blankCallv
        .type           _Z9blankCallv,@function
        .size           _Z9blankCallv,(.L_x_4 - _Z9blankCallv)
        .other          _Z9blankCallv,@"STO_CUDA_ENTRY STV_DEFAULT"
_Z9blankCallv:
.text._Z9blankCallv:
[----:B------:R-:W-:Y:S01]  /*0000*/  LDC R1, c[0x0][0x37c] ;  /* 0x0000df00ff017b82 */ /* 0x000fe20000000800 */
[----:B------:R-:W-:Y:S05]  /*0010*/  EXIT ;  /* 0x000000000000794d */ /* 0x000fea0003800000 */
.L_x_2:
        /* <DEDUP_REMOVED lines=14> */
.L_x_4:


//--------------------- .nv.global.init           --------------------------
	.section	.nv.global.init,"aw",@progbits
	.align	4
.nv.global.init:
	.type		mrg32k3aM1SubSeq,@object
	.size		mrg32k3aM1SubSeq,(mrg32k3aM2SubSeq - mrg32k3aM1SubSeq)
mrg32k3aM1SubSeq:
        /*0000*/ 	.byte	0x0b, 0xcc, 0xee, 0x04, 0x73, 0x29, 0x8b, 0x6f, 0xf6, 0x53, 0x03, 0xf6, 0x23, 0xf6, 0xea, 0xda
        /* <DEDUP_REMOVED lines=125> */
	.type		mrg32k3aM2SubSeq,@object
	.size		mrg32k3aM2SubSeq,(mrg32k3aM1 - mrg32k3aM2SubSeq)
mrg32k3aM2SubSeq:
        /* <DEDUP_REMOVED lines=126> */
	.type		mrg32k3aM1,@object
	.size		mrg32k3aM1,(mrg32k3aM1Seq - mrg32k3aM1)
mrg32k3aM1:
        /* <DEDUP_REMOVED lines=144> */
	.type		mrg32k3aM1Seq,@object
	.size		mrg32k3aM1Seq,(mrg32k3aM2 - mrg32k3aM1Seq)
mrg32k3aM1Seq:
        /* <DEDUP_REMOVED lines=144> */
	.type		mrg32k3aM2,@object
	.size		mrg32k3aM2,(mrg32k3aM2Seq - mrg32k3aM2)
mrg32k3aM2:
        /* <DEDUP_REMOVED lines=144> */
	.type		mrg32k3aM2Seq,@object
	.size		mrg32k3aM2Seq,(precalc_xorwow_matrix - mrg32k3aM2Seq)
mrg32k3aM2Seq:
        /* <DEDUP_REMOVED lines=144> */
	.type		precalc_xorwow_matrix,@object
	.size		precalc_xorwow_matrix,(precalc_xorwow_offset_matrix - precalc_xorwow_matrix)
precalc_xorwow_matrix:
        /* <DEDUP_REMOVED lines=6400> */
	.type		precalc_xorwow_offset_matrix,@object
	.size		precalc_xorwow_offset_matrix,($str - precalc_xorwow_offset_matrix)
precalc_xorwow_offset_matrix:
        /* <DEDUP_REMOVED lines=6400> */
	.type		$str,@object
	.size		$str,(.L_9 - $str)
$str:
        /*353c0*/ 	.byte	0x52, 0x65, 0x61, 0x64, 0x69, 0x6e, 0x67, 0x3a, 0x20, 0x25, 0x63, 0x0a, 0x00
.L_9:


//--------------------- .nv.shared.reserved.0     --------------------------
	.section	.nv.shared.reserved.0,"aw",@nobits
	.weak		__nv_reservedSMEM_offset_0_alias
	.size		__nv_reservedSMEM_offset_0_alias, 0, 64
	.other		__nv_reservedSMEM_offset_0_alias,@"STO_CUDA_RESERVED_SHARED STV_DEFAULT"
__nv_reservedSMEM_offset_0_alias:
	.zero		0
	.zero		64


//--------------------- .nv.constant0._Z16computeHistogramPcPi --------------------------
	.section	.nv.constant0._Z16computeHistogramPcPi,"a",@progbits
	.sectionflags	@""
	.align	4
.nv.constant0._Z16computeHistogramPcPi:
	.zero		912


//--------------------- .nv.constant0._Z9blankCallv --------------------------
	.section	.nv.constant0._Z9blankCallv,"a",@progbits
	.sectionflags	@""
	.align	4
.nv.constant0._Z9blankCallv:
	.zero		896


//--------------------- SYMBOLS --------------------------

	.type		.nv.reservedSmem.offset0,@object
	.size		.nv.reservedSmem.offset0,0x4
	.type		vprintf,@function
